	.headerflags	@"EF_CUDA_TEXMODE_UNIFIED EF_CUDA_64BIT_ADDRESS EF_CUDA_ACCELERATORS EF_CUDA_SM90 EF_CUDA_VIRTUAL_SM(EF_CUDA_SM90)"
	.elftype	@"ET_EXEC"


//--------------------- .nv.info                  --------------------------
	.section	.nv.info,"",@"SHT_CUDA_INFO"
	.align	4


	//----- nvinfo : EIATTR_REGCOUNT
	.align		4
        /*0000*/ 	.byte	0x04, 0x2f
        /*0002*/ 	.short	(.L_3 - .L_2)
	.align		4
.L_2:
        /*0004*/ 	.word	index@(triton_poi_fused__native_batch_norm_legit_no_training_relu_1)
        /*0008*/ 	.word	0x00000010


	//----- nvinfo : EIATTR_MIN_STACK_SIZE
	.align		4
.L_3:
        /*000c*/ 	.byte	0x04, 0x12
        /*000e*/ 	.short	(.L_5 - .L_4)
	.align		4
.L_4:
        /*0010*/ 	.word	index@(triton_poi_fused__native_batch_norm_legit_no_training_relu_1)
        /*0014*/ 	.word	0x00000000


	//----- nvinfo : EIATTR_FRAME_SIZE
	.align		4
.L_5:
        /*0018*/ 	.byte	0x04, 0x11
        /*001a*/ 	.short	(.L_7 - .L_6)
	.align		4
.L_6:
        /*001c*/ 	.word	index@(triton_poi_fused__native_batch_norm_legit_no_training_relu_1)
        /*0020*/ 	.word	0x00000000


	//----- nvinfo : EIATTR_MIN_STACK_SIZE
	.align		4
.L_7:
        /*0024*/ 	.byte	0x04, 0x12
        /*0026*/ 	.short	(.L_9 - .L_8)
	.align		4
.L_8:
        /*0028*/ 	.word	index@(triton_poi_fused__native_batch_norm_legit_no_training_relu_1)
        /*002c*/ 	.word	0x00000000
.L_9:


//--------------------- .nv.info.triton_poi_fused__native_batch_norm_legit_no_training_relu_1 --------------------------
	.section	.nv.info.triton_poi_fused__native_batch_norm_legit_no_training_relu_1,"",@"SHT_CUDA_INFO"
	.sectionflags	@""
	.align	4


	//----- nvinfo : EIATTR_CUDA_API_VERSION
	.align		4
        /*0000*/ 	.byte	0x04, 0x37
        /*0002*/ 	.short	(.L_11 - .L_10)
.L_10:
        /*0004*/ 	.word	0x0000007c


	//----- nvinfo : EIATTR_KPARAM_INFO
	.align		4
.L_11:
        /*0008*/ 	.byte	0x04, 0x17
        /*000a*/ 	.short	(.L_13 - .L_12)
.L_12:
        /*000c*/ 	.word	0x00000000
        /*0010*/ 	.short	0x0003
        /*0012*/ 	.short	0x0018
        /*0014*/ 	.byte	0x00, 0xf0, 0x11, 0x00


	//----- nvinfo : EIATTR_KPARAM_INFO
	.align		4
.L_13:
        /*0018*/ 	.byte	0x04, 0x17
        /*001a*/ 	.short	(.L_15 - .L_14)
.L_14:
        /*001c*/ 	.word	0x00000000
        /*0020*/ 	.short	0x0002
        /*0022*/ 	.short	0x0010
        /*0024*/ 	.byte	0x00, 0xf4, 0x21, 0x00


	//----- nvinfo : EIATTR_KPARAM_INFO
	.align		4
.L_15:
        /*0028*/ 	.byte	0x04, 0x17
        /*002a*/ 	.short	(.L_17 - .L_16)
.L_16:
        /*002c*/ 	.word	0x00000000
        /*0030*/ 	.short	0x0001
        /*0032*/ 	.short	0x0008
        /*0034*/ 	.byte	0x00, 0xf4, 0x21, 0x00


	//----- nvinfo : EIATTR_KPARAM_INFO
	.align		4
.L_17:
        /*0038*/ 	.byte	0x04, 0x17
        /*003a*/ 	.short	(.L_19 - .L_18)
.L_18:
        /*003c*/ 	.word	0x00000000
        /*0040*/ 	.short	0x0000
        /*0042*/ 	.short	0x0000
        /*0044*/ 	.byte	0x00, 0xf4, 0x21, 0x00


	//----- nvinfo : EIATTR_SPARSE_MMA_MASK
	.align		4
.L_19:
        /*0048*/ 	.byte	0x03, 0x50
        /*004a*/ 	.short	0x0000


	//----- nvinfo : EIATTR_MAXREG_COUNT
	.align		4
        /*004c*/ 	.byte	0x03, 0x1b
        /*004e*/ 	.short	0x00ff


	//----- nvinfo : EIATTR_EXIT_INSTR_OFFSETS
	.align		4
        /*0050*/ 	.byte	0x04, 0x1c
        /*0052*/ 	.short	(.L_21 - .L_20)


	//   ....[0]....
.L_20:
        /*0054*/ 	.word	0x000003c0


	//   ....[1]....
        /*0058*/ 	.word	0x000003e0


	//----- nvinfo : EIATTR_REQNTID
	.align		4
.L_21:
        /*005c*/ 	.byte	0x04, 0x10
        /*005e*/ 	.short	(.L_23 - .L_22)
.L_22:
        /*0060*/ 	.word	0x00000080
        /*0064*/ 	.word	0x00000001
        /*0068*/ 	.word	0x00000001


	//----- nvinfo : EIATTR_CBANK_PARAM_SIZE
	.align		4
.L_23:
        /*006c*/ 	.byte	0x03, 0x19
        /*006e*/ 	.short	0x001c


	//----- nvinfo : EIATTR_PARAM_CBANK
	.align		4
        /*0070*/ 	.byte	0x04, 0x0a
        /*0072*/ 	.short	(.L_25 - .L_24)
	.align		4
.L_24:
        /*0074*/ 	.word	index@(.nv.constant0.triton_poi_fused__native_batch_norm_legit_no_training_relu_1)
        /*0078*/ 	.short	0x0210
        /*007a*/ 	.short	0x001c


	//----- nvinfo : EIATTR_SW_WAR
	.align		4
.L_25:
        /*007c*/ 	.byte	0x04, 0x36
        /*007e*/ 	.short	(.L_27 - .L_26)
.L_26:
        /*0080*/ 	.word	0x00000008
.L_27:


//--------------------- .nv.callgraph             --------------------------
	.section	.nv.callgraph,"",@"SHT_CUDA_CALLGRAPH"
	.align	4
	.sectionentsize	8
	.align		4
        /*0000*/ 	.word	0x00000000
	.align		4
        /*0004*/ 	.word	0xffffffff
	.align		4
        /*0008*/ 	.word	0x00000000
	.align		4
        /*000c*/ 	.word	0xfffffffe
	.align		4
        /*0010*/ 	.word	0x00000000
	.align		4
        /*0014*/ 	.word	0xfffffffd
	.align		4
        /*0018*/ 	.word	0x00000000
	.align		4
        /*001c*/ 	.word	0xfffffffc


//--------------------- .nv.constant4             --------------------------
	.section	.nv.constant4,"a",@progbits
	.align	8
	.align		8
.nv.constant4:
        /*0000*/ 	.dword	_$_str
	.align		8
        /*0008*/ 	.dword	_$_str_$_2


//--------------------- .text.triton_poi_fused__native_batch_norm_legit_no_training_relu_1 --------------------------
	.section	.text.triton_poi_fused__native_batch_norm_legit_no_training_relu_1,"ax",@progbits
	.align	128
        .global         triton_poi_fused__native_batch_norm_legit_no_training_relu_1
        .type           triton_poi_fused__native_batch_norm_legit_no_training_relu_1,@function
        .size           triton_poi_fused__native_batch_norm_legit_no_training_relu_1,(.L_x_1 - triton_poi_fused__native_batch_norm_legit_no_training_relu_1)
        .other          triton_poi_fused__native_batch_norm_legit_no_training_relu_1,@"STO_CUDA_ENTRY STV_DEFAULT"
triton_poi_fused__native_batch_norm_legit_no_training_relu_1:
.text.triton_poi_fused__native_batch_norm_legit_no_training_relu_1:
[----:B------:R-:W0:Y:S02]  /*0000*/  LDC R1, c[0x0][0x28] ;  /* 0x00000a00ff017b82 */ /* 0x000e240000000800 */
[----:B------:R-:W1:Y:S01]  /*0010*/  S2R R0, SR_TID.X ;  /* 0x0000000000007919 */ /* 0x000e620000002100 */
[----:B------:R-:W2:Y:S01]  /*0020*/  LDC.64 R8, c[0x0][0x220] ;  /* 0x00008800ff087b82 */ /* 0x000ea20000000a00 */
[----:B------:R-:W-:Y:S01]  /*0030*/  HFMA2.MMA R12, -RZ, RZ, 0, 0 ;  /* 0x00000000ff0c7435 */ /* 0x000fe200000001ff */
[----:B------:R-:W-:Y:S01]  /*0040*/  IMAD.MOV.U32 R10, RZ, RZ, RZ ;  /* 0x000000ffff0a7224 */ /* 0x000fe200078e00ff */
[----:B------:R-:W3:Y:S01]  /*0050*/  S2R R5, SR_CTAID.X ;  /* 0x0000000000057919 */ /* 0x000ee20000002500 */
[----:B------:R-:W-:-:S04]  /*0060*/  ULDC.64 UR4, c[0x0][0x208] ;  /* 0x0000820000047ab9 */ /* 0x000fc80000000a00 */
[----:B------:R-:W4:Y:S01]  /*0070*/  LDC.64 R6, c[0x0][0x218] ;  /* 0x00008600ff067b82 */ /* 0x000f220000000a00 */
[----:B-1----:R-:W-:Y:S01]  /*0080*/  IMAD.SHL.U32 R0, R0, 0x2, RZ ;  /* 0x0000000200007824 */ /* 0x002fe200078e00ff */
[----:B---3--:R-:W-:-:S04]  /*0090*/  SHF.R.S32.HI R2, RZ, 0x17, R5 ;  /* 0x00000017ff027819 */ /* 0x008fc80000011405 */
[----:B------:R-:W-:Y:S02]  /*00a0*/  LOP3.LUT R0, R0, 0xfe, RZ, 0xc0, !PT ;  /* 0x000000fe00007812 */ /* 0x000fe400078ec0ff */
[----:B------:R-:W-:-:S03]  /*00b0*/  SGXT R2, R2, 0x1 ;  /* 0x000000010202781a */ /* 0x000fc60000000200 */
[----:B------:R-:W-:-:S05]  /*00c0*/  IMAD R5, R5, 0x100, R0 ;  /* 0x0000010005057824 */ /* 0x000fca00078e0200 */
[----:B------:R-:W-:Y:S02]  /*00d0*/  LEA.HI R2, R2, R5, RZ, 0x4 ;  /* 0x0000000502027211 */ /* 0x000fe400078f20ff */
[----:B------:R-:W-:Y:S02]  /*00e0*/  ISETP.GE.AND P0, PT, R5, 0x100, PT ;  /* 0x000001000500780c */ /* 0x000fe40003f06270 */
[----:B------:R-:W-:-:S04]  /*00f0*/  SHF.R.S32.HI R2, RZ, 0x4, R2 ;  /* 0x00000004ff027819 */ /* 0x000fc80000011402 */
[----:B------:R-:W-:-:S04]  /*0100*/  LEA.HI R0, R2, R2, RZ, 0x2 ;  /* 0x0000000202007211 */ /* 0x000fc800078f10ff */
[----:B------:R-:W-:-:S04]  /*0110*/  LOP3.LUT R3, R0, 0xfffffffc, RZ, 0xc0, !PT ;  /* 0xfffffffc00037812 */ /* 0x000fc800078ec0ff */
[----:B------:R-:W-:Y:S02]  /*0120*/  IADD3 R11, R2, -R3, RZ ;  /* 0x80000003020b7210 */ /* 0x000fe40007ffe0ff */
[----:B------:R-:W1:Y:S03]  /*0130*/  LDC.64 R2, c[0x0][0x210] ;  /* 0x00008400ff027b82 */ /* 0x000e660000000a00 */
[----:B--2---:R-:W-:-:S05]  /*0140*/  IMAD.WIDE R8, R11, 0x4, R8 ;  /* 0x000000040b087825 */ /* 0x004fca00078e0208 */
[----:B------:R-:W2:Y:S04]  /*0150*/  @!P0 LDG.E.EL R10, desc[UR4][R8.64] ;  /* 0x00000004080a8981 */ /* 0x000ea8000c2e1900 */
[----:B------:R-:W3:Y:S01]  /*0160*/  @!P0 LDG.E.EL R12, desc[UR4][R8.64] ;  /* 0x00000004080c8981 */ /* 0x000ee2000c2e1900 */
[----:B----4-:R-:W-:Y:S01]  /*0170*/  IMAD.WIDE R6, R11, 0x4, R6 ;  /* 0x000000040b067825 */ /* 0x010fe200078e0206 */
[----:B------:R-:W-:-:S03]  /*0180*/  MOV R0, RZ ;  /* 0x000000ff00007202 */ /* 0x000fc60000000f00 */
[----:B------:R-:W-:-:S03]  /*0190*/  IMAD.MOV.U32 R11, RZ, RZ, RZ ;  /* 0x000000ffff0b7224 */ /* 0x000fc600078e00ff */
[----:B------:R-:W4:Y:S01]  /*01a0*/  @!P0 LDG.E.EL R0, desc[UR4][R6.64] ;  /* 0x0000000406008981 */ /* 0x000f22000c2e1900 */
[----:B-1----:R-:W-:Y:S01]  /*01b0*/  IMAD.WIDE R2, R5, 0x4, R2 ;  /* 0x0000000405027825 */ /* 0x002fe200078e0202 */
[----:B------:R-:W-:Y:S02]  /*01c0*/  CS2R R4, SRZ ;  /* 0x0000000000047805 */ /* 0x000fe4000001ff00 */
[----:B------:R1:W5:Y:S04]  /*01d0*/  @!P0 LDG.E.EL R11, desc[UR4][R6.64] ;  /* 0x00000004060b8981 */ /* 0x000368000c2e1900 */
[----:B------:R-:W5:Y:S01]  /*01e0*/  @!P0 LDG.E.64 R4, desc[UR4][R2.64] ;  /* 0x0000000402048981 */ /* 0x000f62000c1e1b00 */
[----:B-1----:R-:W-:Y:S02]  /*01f0*/  IMAD.MOV.U32 R6, RZ, RZ, 0x3e800000 ;  /* 0x3e800000ff067424 */ /* 0x002fe400078e00ff */
[----:B--2---:R-:W-:Y:S01]  /*0200*/  FADD R10, R10, 9.9999997473787516356e-06 ;  /* 0x3727c5ac0a0a7421 */ /* 0x004fe20000000000 */
[----:B---3--:R-:W-:-:S03]  /*0210*/  FADD R12, R12, 9.9999997473787516356e-06 ;  /* 0x3727c5ac0c0c7421 */ /* 0x008fc60000000000 */
[----:B------:R-:W1:Y:S08]  /*0220*/  MUFU.SQRT R8, R10 ;  /* 0x0000000a00087308 */ /* 0x000e700000002000 */
[----:B------:R-:W2:Y:S01]  /*0230*/  MUFU.SQRT R9, R12 ;  /* 0x0000000c00097308 */ /* 0x000ea20000002000 */
[C---:B-1----:R-:W-:Y:S02]  /*0240*/  FSETP.GT.AND P1, PT, R8.reuse, 8.50705917302346158658e+37, PT ;  /* 0x7e8000000800780b */ /* 0x042fe40003f24000 */
[----:B------:R-:W-:-:S02]  /*0250*/  FSETP.GEU.AND P3, PT, R8, 1.175494350822287508e-38, PT ;  /* 0x008000000800780b */ /* 0x000fc40003f6e000 */
[C---:B--2---:R-:W-:Y:S02]  /*0260*/  FSETP.GT.AND P2, PT, R9.reuse, 8.50705917302346158658e+37, PT ;  /* 0x7e8000000900780b */ /* 0x044fe40003f44000 */
[----:B------:R-:W-:-:S07]  /*0270*/  FSETP.GEU.AND P4, PT, R9, 1.175494350822287508e-38, PT ;  /* 0x008000000900780b */ /* 0x000fce0003f8e000 */
[----:B------:R-:W-:-:S04]  /*0280*/  @P1 FMUL R8, R8, 0.25 ;  /* 0x3e80000008081820 */ /* 0x000fc80000400000 */
[----:B------:R-:W-:Y:S01]  /*0290*/  @!P3 FMUL R8, R8, 16777216 ;  /* 0x4b8000000808b820 */ /* 0x000fe20000400000 */
[----:B------:R-:W-:-:S04]  /*02a0*/  @P2 FMUL R9, R9, 0.25 ;  /* 0x3e80000009092820 */ /* 0x000fc80000400000 */
[----:B------:R-:W-:Y:S01]  /*02b0*/  @!P4 FMUL R9, R9, 16777216 ;  /* 0x4b8000000909c820 */ /* 0x000fe20000400000 */
[----:B------:R-:W1:Y:S01]  /*02c0*/  MUFU.RCP R8, R8 ;  /* 0x0000000800087308 */ /* 0x000e620000001000 */
[----:B------:R-:W-:-:S07]  /*02d0*/  FSEL R7, R6, 1, P1 ;  /* 0x3f80000006077808 */ /* 0x000fce0000800000 */
[----:B------:R-:W2:Y:S01]  /*02e0*/  MUFU.RCP R9, R9 ;  /* 0x0000000900097308 */ /* 0x000ea20000001000 */
[----:B------:R-:W-:Y:S01]  /*02f0*/  FSEL R6, R6, 1, P2 ;  /* 0x3f80000006067808 */ /* 0x000fe20001000000 */
[----:B------:R-:W-:-:S04]  /*0300*/  @!P3 FMUL R7, R7, 16777216 ;  /* 0x4b8000000707b820 */ /* 0x000fc80000400000 */
[----:B------:R-:W-:Y:S01]  /*0310*/  @!P4 FMUL R6, R6, 16777216 ;  /* 0x4b8000000606c820 */ /* 0x000fe20000400000 */
[----:B-1----:R-:W-:Y:S01]  /*0320*/  FMUL R7, R8, R7 ;  /* 0x0000000708077220 */ /* 0x002fe20000400000 */
[----:B-----5:R-:W-:Y:S01]  /*0330*/  FADD R4, -R11, R4 ;  /* 0x000000040b047221 */ /* 0x020fe20000000100 */
[----:B----4-:R-:W-:Y:S01]  /*0340*/  FADD R0, -R0, R5 ;  /* 0x0000000500007221 */ /* 0x010fe20000000100 */
[----:B--2---:R-:W-:Y:S02]  /*0350*/  FMUL R13, R9, R6 ;  /* 0x00000006090d7220 */ /* 0x004fe40000400000 */
[----:B------:R-:W-:Y:S02]  /*0360*/  FMUL R4, R4, R7 ;  /* 0x0000000704047220 */ /* 0x000fe40000400000 */
[----:B------:R-:W-:-:S03]  /*0370*/  FMUL R0, R0, R13 ;  /* 0x0000000d00007220 */ /* 0x000fc60000400000 */
[----:B------:R-:W-:Y:S02]  /*0380*/  FSETP.GEU.AND P1, PT, R4, RZ, PT ;  /* 0x000000ff0400720b */ /* 0x000fe40003f2e000 */
[----:B------:R-:W-:Y:S02]  /*0390*/  FSETP.GEU.AND P2, PT, R0, RZ, PT ;  /* 0x000000ff0000720b */ /* 0x000fe40003f4e000 */
[----:B------:R-:W-:Y:S02]  /*03a0*/  FSEL R4, R4, RZ, P1 ;  /* 0x000000ff04047208 */ /* 0x000fe40000800000 */
[----:B------:R-:W-:Y:S01]  /*03b0*/  FSEL R5, R0, RZ, P2 ;  /* 0x000000ff00057208 */ /* 0x000fe20001000000 */
[----:B------:R-:W-:Y:S08]  /*03c0*/  @P0 EXIT ;  /* 0x000000000000094d */ /* 0x000ff00003800000 */
[----:B------:R-:W-:Y:S01]  /*03d0*/  STG.E.64 desc[UR4][R2.64], R4 ;  /* 0x0000000402007986 */ /* 0x000fe2000c101b04 */
[----:B------:R-:W-:Y:S05]  /*03e0*/  EXIT ;  /* 0x000000000000794d */ /* 0x000fea0003800000 */
.L_x_0:
[----:B------:R-:W-:-:S00]  /*03f0*/  BRA `(.L_x_0) ;  /* 0xfffffffc00fc7947 */ /* 0x000fc0000383ffff */
[----:B------:R-:W-:-:S00]  /*0400*/  NOP ;  /* 0x0000000000007918 */ /* 0x000fc00000000000 */
[----:B------:R-:W-:-:S00]  /*0410*/  NOP ;  /* 0x0000000000007918 */ /* 0x000fc00000000000 */
[----:B------:R-:W-:-:S00]  /*0420*/  NOP ;  /* 0x0000000000007918 */ /* 0x000fc00000000000 */
[----:B------:R-:W-:-:S00]  /*0430*/  NOP ;  /* 0x0000000000007918 */ /* 0x000fc00000000000 */
[----:B------:R-:W-:-:S00]  /*0440*/  NOP ;  /* 0x0000000000007918 */ /* 0x000fc00000000000 */
[----:B------:R-:W-:-:S00]  /*0450*/  NOP ;  /* 0x0000000000007918 */ /* 0x000fc00000000000 */
[----:B------:R-:W-:-:S00]  /*0460*/  NOP ;  /* 0x0000000000007918 */ /* 0x000fc00000000000 */
[----:B------:R-:W-:-:S00]  /*0470*/  NOP ;  /* 0x0000000000007918 */ /* 0x000fc00000000000 */
.L_x_1:


//--------------------- .nv.global.init           --------------------------
	.section	.nv.global.init,"aw",@progbits
.nv.global.init:
	.type		_$_str,@object
	.size		_$_str,(_$_str_$_2 - _$_str)
_$_str:
        /*0000*/ 	.byte	0x5f, 0x5f, 0x43, 0x55, 0x44, 0x41, 0x5f, 0x46, 0x54, 0x5a, 0x00
	.type		_$_str_$_2,@object
	.size		_$_str_$_2,(.L_1 - _$_str_$_2)
_$_str_$_2:
        /*000b*/ 	.byte	0x5f, 0x5f, 0x43, 0x55, 0x44, 0x41, 0x5f, 0x50, 0x52, 0x45, 0x43, 0x5f, 0x53, 0x51, 0x52, 0x54
        /*001b*/ 	.byte	0x00
.L_1:


//--------------------- .nv.constant0.triton_poi_fused__native_batch_norm_legit_no_training_relu_1 --------------------------
	.section	.nv.constant0.triton_poi_fused__native_batch_norm_legit_no_training_relu_1,"a",@progbits
	.sectionflags	@""
	.align	4
.nv.constant0.triton_poi_fused__native_batch_norm_legit_no_training_relu_1:
	.zero		556
